	.headerflags	@"EF_CUDA_TEXMODE_UNIFIED EF_CUDA_64BIT_ADDRESS EF_CUDA_ACCELERATORS EF_CUDA_SM90 EF_CUDA_VIRTUAL_SM(EF_CUDA_SM90)"
	.elftype	@"ET_EXEC"


//--------------------- .nv.info                  --------------------------
	.section	.nv.info,"",@"SHT_CUDA_INFO"
	.align	4


	//----- nvinfo : EIATTR_REGCOUNT
	.align		4
        /*0000*/ 	.byte	0x04, 0x2f
        /*0002*/ 	.short	(.L_1 - .L_0)
	.align		4
.L_0:
        /*0004*/ 	.word	index@(triton_poi_fused__native_batch_norm_legit_no_training_mul_relu_sigmoid_2)
        /*0008*/ 	.word	0x0000000c


	//----- nvinfo : EIATTR_MIN_STACK_SIZE
	.align		4
.L_1:
        /*000c*/ 	.byte	0x04, 0x12
        /*000e*/ 	.short	(.L_3 - .L_2)
	.align		4
.L_2:
        /*0010*/ 	.word	index@(triton_poi_fused__native_batch_norm_legit_no_training_mul_relu_sigmoid_2)
        /*0014*/ 	.word	0x00000000


	//----- nvinfo : EIATTR_FRAME_SIZE
	.align		4
.L_3:
        /*0018*/ 	.byte	0x04, 0x11
        /*001a*/ 	.short	(.L_5 - .L_4)
	.align		4
.L_4:
        /*001c*/ 	.word	index@(triton_poi_fused__native_batch_norm_legit_no_training_mul_relu_sigmoid_2)
        /*0020*/ 	.word	0x00000000


	//----- nvinfo : EIATTR_MIN_STACK_SIZE
	.align		4
.L_5:
        /*0024*/ 	.byte	0x04, 0x12
        /*0026*/ 	.short	(.L_7 - .L_6)
	.align		4
.L_6:
        /*0028*/ 	.word	index@(triton_poi_fused__native_batch_norm_legit_no_training_mul_relu_sigmoid_2)
        /*002c*/ 	.word	0x00000000
.L_7:


//--------------------- .nv.info.triton_poi_fused__native_batch_norm_legit_no_training_mul_relu_sigmoid_2 --------------------------
	.section	.nv.info.triton_poi_fused__native_batch_norm_legit_no_training_mul_relu_sigmoid_2,"",@"SHT_CUDA_INFO"
	.sectionflags	@""
	.align	4


	//----- nvinfo : EIATTR_CUDA_API_VERSION
	.align		4
        /*0000*/ 	.byte	0x04, 0x37
        /*0002*/ 	.short	(.L_9 - .L_8)
.L_8:
        /*0004*/ 	.word	0x0000007c


	//----- nvinfo : EIATTR_KPARAM_INFO
	.align		4
.L_9:
        /*0008*/ 	.byte	0x04, 0x17
        /*000a*/ 	.short	(.L_11 - .L_10)
.L_10:
        /*000c*/ 	.word	0x00000000
        /*0010*/ 	.short	0x0002
        /*0012*/ 	.short	0x0010
        /*0014*/ 	.byte	0x00, 0xf0, 0x11, 0x00


	//----- nvinfo : EIATTR_KPARAM_INFO
	.align		4
.L_11:
        /*0018*/ 	.byte	0x04, 0x17
        /*001a*/ 	.short	(.L_13 - .L_12)
.L_12:
        /*001c*/ 	.word	0x00000000
        /*0020*/ 	.short	0x0001
        /*0022*/ 	.short	0x0008
        /*0024*/ 	.byte	0x00, 0xf4, 0x21, 0x00


	//----- nvinfo : EIATTR_KPARAM_INFO
	.align		4
.L_13:
        /*0028*/ 	.byte	0x04, 0x17
        /*002a*/ 	.short	(.L_15 - .L_14)
.L_14:
        /*002c*/ 	.word	0x00000000
        /*0030*/ 	.short	0x0000
        /*0032*/ 	.short	0x0000
        /*0034*/ 	.byte	0x00, 0xf4, 0x21, 0x00


	//----- nvinfo : EIATTR_SPARSE_MMA_MASK
	.align		4
.L_15:
        /*0038*/ 	.byte	0x03, 0x50
        /*003a*/ 	.short	0x0000


	//----- nvinfo : EIATTR_MAXREG_COUNT
	.align		4
        /*003c*/ 	.byte	0x03, 0x1b
        /*003e*/ 	.short	0x00ff


	//----- nvinfo : EIATTR_EXIT_INSTR_OFFSETS
	.align		4
        /*0040*/ 	.byte	0x04, 0x1c
        /*0042*/ 	.short	(.L_17 - .L_16)


	//   ....[0]....
.L_16:
        /*0044*/ 	.word	0x00000180


	//   ....[1]....
        /*0048*/ 	.word	0x000001a0


	//----- nvinfo : EIATTR_REQNTID
	.align		4
.L_17:
        /*004c*/ 	.byte	0x04, 0x10
        /*004e*/ 	.short	(.L_19 - .L_18)
.L_18:
        /*0050*/ 	.word	0x00000080
        /*0054*/ 	.word	0x00000001
        /*0058*/ 	.word	0x00000001


	//----- nvinfo : EIATTR_CBANK_PARAM_SIZE
	.align		4
.L_19:
        /*005c*/ 	.byte	0x03, 0x19
        /*005e*/ 	.short	0x0014


	//----- nvinfo : EIATTR_PARAM_CBANK
	.align		4
        /*0060*/ 	.byte	0x04, 0x0a
        /*0062*/ 	.short	(.L_21 - .L_20)
	.align		4
.L_20:
        /*0064*/ 	.word	index@(.nv.constant0.triton_poi_fused__native_batch_norm_legit_no_training_mul_relu_sigmoid_2)
        /*0068*/ 	.short	0x0210
        /*006a*/ 	.short	0x0014


	//----- nvinfo : EIATTR_SW_WAR
	.align		4
.L_21:
        /*006c*/ 	.byte	0x04, 0x36
        /*006e*/ 	.short	(.L_23 - .L_22)
.L_22:
        /*0070*/ 	.word	0x00000008
.L_23:


//--------------------- .nv.callgraph             --------------------------
	.section	.nv.callgraph,"",@"SHT_CUDA_CALLGRAPH"
	.align	4
	.sectionentsize	8
	.align		4
        /*0000*/ 	.word	0x00000000
	.align		4
        /*0004*/ 	.word	0xffffffff
	.align		4
        /*0008*/ 	.word	0x00000000
	.align		4
        /*000c*/ 	.word	0xfffffffe
	.align		4
        /*0010*/ 	.word	0x00000000
	.align		4
        /*0014*/ 	.word	0xfffffffd
	.align		4
        /*0018*/ 	.word	0x00000000
	.align		4
        /*001c*/ 	.word	0xfffffffc


//--------------------- .text.triton_poi_fused__native_batch_norm_legit_no_training_mul_relu_sigmoid_2 --------------------------
	.section	.text.triton_poi_fused__native_batch_norm_legit_no_training_mul_relu_sigmoid_2,"ax",@progbits
	.align	128
        .global         triton_poi_fused__native_batch_norm_legit_no_training_mul_relu_sigmoid_2
        .type           triton_poi_fused__native_batch_norm_legit_no_training_mul_relu_sigmoid_2,@function
        .size           triton_poi_fused__native_batch_norm_legit_no_training_mul_relu_sigmoid_2,(.L_x_1 - triton_poi_fused__native_batch_norm_legit_no_training_mul_relu_sigmoid_2)
        .other          triton_poi_fused__native_batch_norm_legit_no_training_mul_relu_sigmoid_2,@"STO_CUDA_ENTRY STV_DEFAULT"
triton_poi_fused__native_batch_norm_legit_no_training_mul_relu_sigmoid_2:
.text.triton_poi_fused__native_batch_norm_legit_no_training_mul_relu_sigmoid_2:
[----:B------:R-:W0:Y:S02]  /*0000*/  LDC R1, c[0x0][0x28] ;  /* 0x00000a00ff017b82 */ /* 0x000e240000000800 */
[----:B------:R-:W1:Y:S01]  /*0010*/  S2R R0, SR_TID.X ;  /* 0x0000000000007919 */ /* 0x000e620000002100 */
[----:B------:R-:W2:Y:S01]  /*0020*/  LDC.64 R4, c[0x0][0x218] ;  /* 0x00008600ff047b82 */ /* 0x000ea20000000a00 */
[----:B------:R-:W-:Y:S01]  /*0030*/  ULDC.64 UR4, c[0x0][0x208] ;  /* 0x0000820000047ab9 */ /* 0x000fe20000000a00 */
[----:B------:R-:W3:Y:S06]  /*0040*/  S2R R7, SR_CTAID.X ;  /* 0x0000000000077919 */ /* 0x000eec0000002500 */
[----:B------:R-:W4:Y:S01]  /*0050*/  LDC.64 R2, c[0x0][0x210] ;  /* 0x00008400ff027b82 */ /* 0x000f220000000a00 */
[----:B-1----:R-:W-:Y:S01]  /*0060*/  IMAD.SHL.U32 R0, R0, 0x2, RZ ;  /* 0x0000000200007824 */ /* 0x002fe200078e00ff */
[----:B---3--:R-:W-:-:S04]  /*0070*/  SHF.R.S32.HI R6, RZ, 0x17, R7 ;  /* 0x00000017ff067819 */ /* 0x008fc80000011407 */
[----:B------:R-:W-:-:S05]  /*0080*/  LOP3.LUT R0, R0, 0xfe, RZ, 0xc0, !PT ;  /* 0x000000fe00007812 */ /* 0x000fca00078ec0ff */
[----:B------:R-:W-:Y:S01]  /*0090*/  IMAD R7, R7, 0x100, R0 ;  /* 0x0000010007077824 */ /* 0x000fe200078e0200 */
[----:B------:R-:W-:-:S03]  /*00a0*/  SGXT R0, R6, 0x1 ;  /* 0x000000010600781a */ /* 0x000fc60000000200 */
[C---:B----4-:R-:W-:Y:S01]  /*00b0*/  IMAD.WIDE R2, R7.reuse, 0x4, R2 ;  /* 0x0000000407027825 */ /* 0x050fe200078e0202 */
[----:B------:R-:W-:Y:S02]  /*00c0*/  LEA.HI R0, R0, R7, RZ, 0x4 ;  /* 0x0000000700007211 */ /* 0x000fe400078f20ff */
[----:B------:R-:W-:Y:S02]  /*00d0*/  ISETP.GE.AND P0, PT, R7, 0x100, PT ;  /* 0x000001000700780c */ /* 0x000fe40003f06270 */
[----:B------:R-:W-:Y:S02]  /*00e0*/  CS2R R6, SRZ ;  /* 0x0000000000067805 */ /* 0x000fe4000001ff00 */
[----:B------:R-:W-:Y:S01]  /*00f0*/  SHF.R.S32.HI R9, RZ, 0x4, R0 ;  /* 0x00000004ff097819 */ /* 0x000fe20000011400 */
[----:B------:R-:W-:-:S04]  /*0100*/  IMAD.MOV.U32 R0, RZ, RZ, RZ ;  /* 0x000000ffff007224 */ /* 0x000fc800078e00ff */
[----:B--2---:R-:W-:Y:S01]  /*0110*/  IMAD.WIDE R4, R9, 0x4, R4 ;  /* 0x0000000409047825 */ /* 0x004fe200078e0204 */
[----:B------:R-:W-:-:S03]  /*0120*/  HFMA2.MMA R9, -RZ, RZ, 0, 0 ;  /* 0x00000000ff097435 */ /* 0x000fc600000001ff */
[----:B------:R-:W2:Y:S04]  /*0130*/  @!P0 LDG.E.64 R6, desc[UR4][R2.64] ;  /* 0x0000000402068981 */ /* 0x000ea8000c1e1b00 */
[----:B------:R-:W2:Y:S04]  /*0140*/  @!P0 LDG.E.EL R0, desc[UR4][R4.64] ;  /* 0x0000000404008981 */ /* 0x000ea8000c2e1900 */
[----:B------:R-:W3:Y:S01]  /*0150*/  @!P0 LDG.E.EL R9, desc[UR4][R4.64] ;  /* 0x0000000404098981 */ /* 0x000ee2000c2e1900 */
[----:B--2---:R-:W-:Y:S01]  /*0160*/  FMUL R7, R0, R7 ;  /* 0x0000000700077220 */ /* 0x004fe20000400000 */
[----:B---3--:R-:W-:Y:S01]  /*0170*/  FMUL R6, R9, R6 ;  /* 0x0000000609067220 */ /* 0x008fe20000400000 */
[----:B------:R-:W-:Y:S06]  /*0180*/  @P0 EXIT ;  /* 0x000000000000094d */ /* 0x000fec0003800000 */
[----:B------:R-:W-:Y:S01]  /*0190*/  STG.E.64 desc[UR4][R2.64], R6 ;  /* 0x0000000602007986 */ /* 0x000fe2000c101b04 */
[----:B------:R-:W-:Y:S05]  /*01a0*/  EXIT ;  /* 0x000000000000794d */ /* 0x000fea0003800000 */
.L_x_0:
[----:B------:R-:W-:-:S00]  /*01b0*/  BRA `(.L_x_0) ;  /* 0xfffffffc00fc7947 */ /* 0x000fc0000383ffff */
[----:B------:R-:W-:-:S00]  /*01c0*/  NOP ;  /* 0x0000000000007918 */ /* 0x000fc00000000000 */
        /* <DEDUP_REMOVED lines=11> */
.L_x_1:


//--------------------- .nv.constant0.triton_poi_fused__native_batch_norm_legit_no_training_mul_relu_sigmoid_2 --------------------------
	.section	.nv.constant0.triton_poi_fused__native_batch_norm_legit_no_training_mul_relu_sigmoid_2,"a",@progbits
	.sectionflags	@""
	.align	4
.nv.constant0.triton_poi_fused__native_batch_norm_legit_no_training_mul_relu_sigmoid_2:
	.zero		548
